//
// Generated by NVIDIA NVVM Compiler
//
// Compiler Build ID: CL-36424714
// Cuda compilation tools, release 13.0, V13.0.88
// Based on NVVM 20.0.0
//

.version 9.0
.target sm_100
.address_size 64

	// .globl	_Z5hellov
.extern .func  (.param .b32 func_retval0) vprintf
(
	.param .b64 vprintf_param_0,
	.param .b64 vprintf_param_1
)
;
.global .align 1 .b8 $str[8] = {104, 101, 108, 108, 111, 44, 32};

.visible .entry _Z5hellov()
{
	.reg .b32 	%r<3>;
	.reg .b64 	%rd<3>;

	mov.u64 	%rd1, $str;
	cvta.global.u64 	%rd2, %rd1;
	{ // callseq 0, 0
	.param .b64 param0;
	st.param.b64 	[param0], %rd2;
	.param .b64 param1;
	st.param.b64 	[param1], 0;
	.param .b32 retval0;
	call.uni (retval0), 
	vprintf, 
	(
	param0, 
	param1
	);
	ld.param.b32 	%r1, [retval0];
	} // callseq 0
	ret;

}


// ===== COMPILED SASS (sm_100) =====

	.target	sm_100

	.elftype	@"ET_EXEC"


//--------------------- .note.nv.tkinfo           --------------------------
	.section	.note.nv.tkinfo,"",@"SHT_NOTE"
	.sectionflags	@"SHF_NOTE_NV_TKINFO"
	.tkinfo
        /*0018*/ 	.word	0x00000002
        /*0030*/ 	.string	""
        /*0030*/ 	.string	"ptxas"
        /*0030*/ 	.string	"Cuda compilation tools, release 13.0, V13.0.88"
        /*0030*/ 	.string	"Build cuda_13.0.r13.0/compiler.36424714_0"
        /*0030*/ 	.string	"-arch sm_100 -m 64 "



//--------------------- .note.nv.cuinfo           --------------------------
	.section	.note.nv.cuinfo,"",@"SHT_NOTE"
	.sectionflags	@"SHF_NOTE_NV_CUINFO"
        /*0018*/ 	.short	0x0002
        /*001a*/ 	.short	0x0064
        /*001c*/ 	.short	0x0082
	.zero		2


//--------------------- .nv.info                  --------------------------
	.section	.nv.info,"",@"SHT_CUDA_INFO"
	.align	4


	//----- nvinfo : EIATTR_REGCOUNT
	.align		4
        /*0000*/ 	.byte	0x04, 0x2f
        /*0002*/ 	.short	(.L_2 - .L_1)
	.align		4
.L_1:
        /*0004*/ 	.word	index@(_Z5hellov)
        /*0008*/ 	.word	0x00000018


	//----- nvinfo : EIATTR_FRAME_SIZE
	.align		4
.L_2:
        /*000c*/ 	.byte	0x04, 0x11
        /*000e*/ 	.short	(.L_4 - .L_3)
	.align		4
.L_3:
        /*0010*/ 	.word	index@(_Z5hellov)
        /*0014*/ 	.word	0x00000000


	//----- nvinfo : EIATTR_MIN_STACK_SIZE
	.align		4
.L_4:
        /*0018*/ 	.byte	0x04, 0x12
        /*001a*/ 	.short	(.L_6 - .L_5)
	.align		4
.L_5:
        /*001c*/ 	.word	index@(_Z5hellov)
        /*0020*/ 	.word	0x00000000
.L_6:


//--------------------- .nv.compat                --------------------------
	.section	.nv.compat,"",@"SHT_CUDA_COMPAT_INFO"
	.align	4
        /*0000*/ 	.byte	0x02, 0x09, 0x00, 0x00, 0x02, 0x02, 0x01, 0x00, 0x02, 0x05, 0x05, 0x00, 0x03, 0x07, 0x01, 0x01
        /*0010*/ 	.byte	0x02, 0x03, 0x00, 0x00, 0x02, 0x06, 0x01, 0x00, 0x04, 0x0b, 0x08, 0x00, 0x09, 0x00, 0x00, 0x00
        /*0020*/ 	.byte	0x00, 0x00, 0x00, 0x00


//--------------------- .nv.info._Z5hellov        --------------------------
	.section	.nv.info._Z5hellov,"",@"SHT_CUDA_INFO"
	.sectionflags	@""
	.align	4


	//----- nvinfo : EIATTR_CUDA_API_VERSION
	.align		4
        /*0000*/ 	.byte	0x04, 0x37
        /*0002*/ 	.short	(.L_8 - .L_7)
.L_7:
        /*0004*/ 	.word	0x00000082


	//----- nvinfo : EIATTR_SPARSE_MMA_MASK
	.align		4
.L_8:
        /*0008*/ 	.byte	0x03, 0x50
        /*000a*/ 	.short	0x0000


	//----- nvinfo : EIATTR_MAXREG_COUNT
	.align		4
        /*000c*/ 	.byte	0x03, 0x1b
        /*000e*/ 	.short	0x00ff


	//----- nvinfo : EIATTR_EXTERNS
	.align		4
        /*0010*/ 	.byte	0x04, 0x0f
        /*0012*/ 	.short	(.L_10 - .L_9)


	//   ....[0]....
	.align		4
.L_9:
        /*0014*/ 	.word	index@(vprintf)


	//----- nvinfo : EIATTR_MERCURY_ISA_VERSION
	.align		4
.L_10:
        /*0018*/ 	.byte	0x03, 0x5f
        /*001a*/ 	.short	0x0101


	//----- nvinfo : EIATTR_VRC_CTA_INIT_COUNT
	.align		4
        /*001c*/ 	.byte	0x02, 0x4a
	.zero		1
	.zero		1


	//----- nvinfo : EIATTR_SYSCALL_OFFSETS
	.align		4
        /*0020*/ 	.byte	0x04, 0x46
        /*0022*/ 	.short	(.L_12 - .L_11)


	//   ....[0]....
.L_11:
        /*0024*/ 	.word	0x00000080


	//----- nvinfo : EIATTR_EXIT_INSTR_OFFSETS
	.align		4
.L_12:
        /*0028*/ 	.byte	0x04, 0x1c
        /*002a*/ 	.short	(.L_14 - .L_13)


	//   ....[0]....
.L_13:
        /*002c*/ 	.word	0x00000090


	//----- nvinfo : EIATTR_SW_WAR
	.align		4
.L_14:
        /*0030*/ 	.byte	0x04, 0x36
        /*0032*/ 	.short	(.L_16 - .L_15)
.L_15:
        /*0034*/ 	.word	0x00000008
.L_16:


//--------------------- .nv.callgraph             --------------------------
	.section	.nv.callgraph,"",@"SHT_CUDA_CALLGRAPH"
	.align	4
	.sectionentsize	8
	.align		4
        /*0000*/ 	.word	0x00000000
	.align		4
        /*0004*/ 	.word	0xffffffff
	.align		4
        /*0008*/ 	.word	index@(_Z5hellov)
	.align		4
        /*000c*/ 	.word	index@(vprintf)
	.align		4
        /*0010*/ 	.word	0x00000000
	.align		4
        /*0014*/ 	.word	0xfffffffe
	.align		4
        /*0018*/ 	.word	0x00000000
	.align		4
        /*001c*/ 	.word	0xfffffffd
	.align		4
        /*0020*/ 	.word	0x00000000
	.align		4
        /*0024*/ 	.word	0xfffffffc


//--------------------- .nv.constant4             --------------------------
	.section	.nv.constant4,"a",@progbits
	.align	8
	.align		8
.nv.constant4:
        /*0000*/ 	.dword	vprintf
	.align		8
        /*0008*/ 	.dword	$str


//--------------------- .text._Z5hellov           --------------------------
	.section	.text._Z5hellov,"ax",@progbits
	.align	128
        .global         _Z5hellov
        .type           _Z5hellov,@function
        .size           _Z5hellov,(.L_x_2 - _Z5hellov)
        .other          _Z5hellov,@"STO_CUDA_ENTRY STV_DEFAULT"
_Z5hellov:
.text._Z5hellov:
[----:B------:R-:W0:Y:S01]  /*0000*/  LDC R1, c[0x0][0x37c] ;  /* 0x0000df00ff017b82 */ /* 0x000e220000000800 */
[----:B------:R-:W-:Y:S01]  /*0010*/  MOV R0, 0x0 ;  /* 0x0000000000007802 */ /* 0x000fe20000000f00 */
[----:B------:R-:W1:Y:S01]  /*0020*/  LDCU.64 UR4, c[0x4][0x8] ;  /* 0x01000100ff0477ac */ /* 0x000e620008000a00 */
[----:B------:R-:W-:-:S05]  /*0030*/  CS2R R6, SRZ ;  /* 0x0000000000067805 */ /* 0x000fca000001ff00 */
[----:B------:R2:W3:Y:S01]  /*0040*/  LDC.64 R2, c[0x4][R0] ;  /* 0x0100000000027b82 */ /* 0x0004e20000000a00 */
[----:B-1----:R-:W-:Y:S02]  /*0050*/  IMAD.U32 R4, RZ, RZ, UR4 ;  /* 0x00000004ff047e24 */ /* 0x002fe4000f8e00ff */
[----:B--2---:R-:W-:-:S07]  /*0060*/  IMAD.U32 R5, RZ, RZ, UR5 ;  /* 0x00000005ff057e24 */ /* 0x004fce000f8e00ff */
[----:B------:R-:W-:-:S07]  /*0070*/  LEPC R20, `(.L_x_0) ;  /* 0x000000001014794e */ /* 0x000fce0000000000 */
[----:B0--3--:R-:W-:Y:S05]  /*0080*/  CALL.ABS.NOINC R2 ;  /* 0x0000000002007343 */ /* 0x009fea0003c00000 */
.L_x_0:
[----:B------:R-:W-:Y:S05]  /*0090*/  EXIT ;  /* 0x000000000000794d */ /* 0x000fea0003800000 */
.L_x_1:
[----:B------:R-:W-:-:S00]  /*00a0*/  BRA `(.L_x_1) ;  /* 0xfffffffc00fc7947 */ /* 0x000fc0000383ffff */
[----:B------:R-:W-:-:S00]  /*00b0*/  NOP ;  /* 0x0000000000007918 */ /* 0x000fc00000000000 */
        /* <DEDUP_REMOVED lines=12> */
.L_x_2:


//--------------------- .nv.global.init           --------------------------
	.section	.nv.global.init,"aw",@progbits
.nv.global.init:
	.type		$str,@object
	.size		$str,(.L_0 - $str)
$str:
        /*0000*/ 	.byte	0x68, 0x65, 0x6c, 0x6c, 0x6f, 0x2c, 0x20, 0x00
.L_0:


//--------------------- .nv.shared.reserved.0     --------------------------
	.section	.nv.shared.reserved.0,"aw",@nobits
	.weak		__nv_reservedSMEM_offset_0_alias
	.size		__nv_reservedSMEM_offset_0_alias, 0, 64
	.other		__nv_reservedSMEM_offset_0_alias,@"STO_CUDA_RESERVED_SHARED STV_DEFAULT"
__nv_reservedSMEM_offset_0_alias:
	.zero		0
	.zero		64


//--------------------- .nv.constant0._Z5hellov   --------------------------
	.section	.nv.constant0._Z5hellov,"a",@progbits
	.sectionflags	@""
	.align	4
.nv.constant0._Z5hellov:
	.zero		896


//--------------------- SYMBOLS --------------------------

	.type		.nv.reservedSmem.offset0,@object
	.size		.nv.reservedSmem.offset0,0x4
	.type		vprintf,@function
